//
// Generated by NVIDIA NVVM Compiler
//
// Compiler Build ID: CL-36424714
// Cuda compilation tools, release 13.0, V13.0.88
// Based on NVVM 20.0.0
//

.version 9.0
.target sm_100
.address_size 64

	// .globl	_Z3addPiS_

.visible .entry _Z3addPiS_(
	.param .u64 .ptr .align 1 _Z3addPiS__param_0,
	.param .u64 .ptr .align 1 _Z3addPiS__param_1
)
{
	.reg .pred 	%p<4>;
	.reg .b32 	%r<52>;
	.reg .b64 	%rd<20>;

	ld.param.u64 	%rd3, [_Z3addPiS__param_0];
	ld.param.u64 	%rd4, [_Z3addPiS__param_1];
	cvta.to.global.u64 	%rd1, %rd3;
	cvta.to.global.u64 	%rd2, %rd4;
	mov.u32 	%r47, %tid.x;
	mov.u32 	%r2, %ntid.x;
	add.s32 	%r21, %r47, %r2;
	sub.s32 	%r22, 999999, %r21;
	div.u32 	%r23, %r22, %r2;
	and.b32  	%r3, %r23, 3;
	setp.eq.s32 	%p1, %r3, 2;
	@%p1 bra 	$L__BB0_3;
	mov.b32 	%r46, 0;
$L__BB0_2:
	.pragma "nounroll";
	mul.wide.u32 	%rd5, %r47, 4;
	add.s64 	%rd6, %rd2, %rd5;
	ld.global.u32 	%r25, [%rd6];
	add.s64 	%rd7, %rd1, %rd5;
	ld.global.u32 	%r26, [%rd7];
	add.s32 	%r27, %r26, %r25;
	st.global.u32 	[%rd7], %r27;
	add.s32 	%r47, %r47, %r2;
	add.s32 	%r46, %r46, 1;
	xor.b32  	%r28, %r3, %r46;
	setp.ne.s32 	%p2, %r28, 2;
	@%p2 bra 	$L__BB0_2;
$L__BB0_3:
	shl.b32 	%r29, %r2, 1;
	add.s32 	%r50, %r47, %r29;
	shl.b32 	%r10, %r2, 2;
	mad.lo.s32 	%r49, %r2, 3, %r47;
	add.s32 	%r48, %r2, %r47;
$L__BB0_4:
	mul.wide.u32 	%rd8, %r47, 4;
	add.s64 	%rd9, %rd2, %rd8;
	ld.global.u32 	%r30, [%rd9];
	add.s64 	%rd10, %rd1, %rd8;
	ld.global.u32 	%r31, [%rd10];
	add.s32 	%r32, %r31, %r30;
	st.global.u32 	[%rd10], %r32;
	add.s32 	%r33, %r47, %r2;
	mul.wide.u32 	%rd11, %r48, 4;
	add.s64 	%rd12, %rd2, %rd11;
	ld.global.u32 	%r34, [%rd12];
	add.s64 	%rd13, %rd1, %rd11;
	ld.global.u32 	%r35, [%rd13];
	add.s32 	%r36, %r35, %r34;
	st.global.u32 	[%rd13], %r36;
	add.s32 	%r37, %r33, %r2;
	mul.wide.u32 	%rd14, %r50, 4;
	add.s64 	%rd15, %rd2, %rd14;
	ld.global.u32 	%r38, [%rd15];
	add.s64 	%rd16, %rd1, %rd14;
	ld.global.u32 	%r39, [%rd16];
	add.s32 	%r40, %r39, %r38;
	st.global.u32 	[%rd16], %r40;
	add.s32 	%r41, %r37, %r2;
	mul.wide.u32 	%rd17, %r49, 4;
	add.s64 	%rd18, %rd2, %rd17;
	ld.global.u32 	%r42, [%rd18];
	add.s64 	%rd19, %rd1, %rd17;
	ld.global.u32 	%r43, [%rd19];
	add.s32 	%r44, %r43, %r42;
	st.global.u32 	[%rd19], %r44;
	add.s32 	%r47, %r41, %r2;
	add.s32 	%r50, %r50, %r10;
	add.s32 	%r49, %r49, %r10;
	add.s32 	%r48, %r48, %r10;
	setp.lt.u32 	%p3, %r47, 1000000;
	@%p3 bra 	$L__BB0_4;
	ret;

}


// ===== COMPILED SASS (sm_100) =====

	.target	sm_100

	.elftype	@"ET_EXEC"


//--------------------- .note.nv.tkinfo           --------------------------
	.section	.note.nv.tkinfo,"",@"SHT_NOTE"
	.sectionflags	@"SHF_NOTE_NV_TKINFO"
	.tkinfo
        /*0018*/ 	.word	0x00000002
        /*0030*/ 	.string	""
        /*0030*/ 	.string	"ptxas"
        /*0030*/ 	.string	"Cuda compilation tools, release 13.0, V13.0.88"
        /*0030*/ 	.string	"Build cuda_13.0.r13.0/compiler.36424714_0"
        /*0030*/ 	.string	"-arch sm_100 -m 64 "



//--------------------- .note.nv.cuinfo           --------------------------
	.section	.note.nv.cuinfo,"",@"SHT_NOTE"
	.sectionflags	@"SHF_NOTE_NV_CUINFO"
        /*0018*/ 	.short	0x0002
        /*001a*/ 	.short	0x0064
        /*001c*/ 	.short	0x0082
	.zero		2


//--------------------- .nv.info                  --------------------------
	.section	.nv.info,"",@"SHT_CUDA_INFO"
	.align	4


	//----- nvinfo : EIATTR_REGCOUNT
	.align		4
        /*0000*/ 	.byte	0x04, 0x2f
        /*0002*/ 	.short	(.L_1 - .L_0)
	.align		4
.L_0:
        /*0004*/ 	.word	index@(_Z3addPiS_)
        /*0008*/ 	.word	0x00000020


	//----- nvinfo : EIATTR_FRAME_SIZE
	.align		4
.L_1:
        /*000c*/ 	.byte	0x04, 0x11
        /*000e*/ 	.short	(.L_3 - .L_2)
	.align		4
.L_2:
        /*0010*/ 	.word	index@(_Z3addPiS_)
        /*0014*/ 	.word	0x00000000


	//----- nvinfo : EIATTR_MIN_STACK_SIZE
	.align		4
.L_3:
        /*0018*/ 	.byte	0x04, 0x12
        /*001a*/ 	.short	(.L_5 - .L_4)
	.align		4
.L_4:
        /*001c*/ 	.word	index@(_Z3addPiS_)
        /*0020*/ 	.word	0x00000000
.L_5:


//--------------------- .nv.compat                --------------------------
	.section	.nv.compat,"",@"SHT_CUDA_COMPAT_INFO"
	.align	4
        /*0000*/ 	.byte	0x02, 0x09, 0x00, 0x00, 0x02, 0x02, 0x01, 0x00, 0x02, 0x05, 0x05, 0x00, 0x03, 0x07, 0x01, 0x01
        /*0010*/ 	.byte	0x02, 0x03, 0x00, 0x00, 0x02, 0x06, 0x01, 0x00, 0x04, 0x0b, 0x08, 0x00, 0x09, 0x00, 0x00, 0x00
        /*0020*/ 	.byte	0x00, 0x00, 0x00, 0x00


//--------------------- .nv.info._Z3addPiS_       --------------------------
	.section	.nv.info._Z3addPiS_,"",@"SHT_CUDA_INFO"
	.sectionflags	@""
	.align	4


	//----- nvinfo : EIATTR_CUDA_API_VERSION
	.align		4
        /*0000*/ 	.byte	0x04, 0x37
        /*0002*/ 	.short	(.L_7 - .L_6)
.L_6:
        /*0004*/ 	.word	0x00000082


	//----- nvinfo : EIATTR_KPARAM_INFO
	.align		4
.L_7:
        /*0008*/ 	.byte	0x04, 0x17
        /*000a*/ 	.short	(.L_9 - .L_8)
.L_8:
        /*000c*/ 	.word	0x00000000
        /*0010*/ 	.short	0x0001
        /*0012*/ 	.short	0x0008
        /*0014*/ 	.byte	0x00, 0xf5, 0x21, 0x00


	//----- nvinfo : EIATTR_KPARAM_INFO
	.align		4
.L_9:
        /*0018*/ 	.byte	0x04, 0x17
        /*001a*/ 	.short	(.L_11 - .L_10)
.L_10:
        /*001c*/ 	.word	0x00000000
        /*0020*/ 	.short	0x0000
        /*0022*/ 	.short	0x0000
        /*0024*/ 	.byte	0x00, 0xf5, 0x21, 0x00


	//----- nvinfo : EIATTR_SPARSE_MMA_MASK
	.align		4
.L_11:
        /*0028*/ 	.byte	0x03, 0x50
        /*002a*/ 	.short	0x0000


	//----- nvinfo : EIATTR_MAXREG_COUNT
	.align		4
        /*002c*/ 	.byte	0x03, 0x1b
        /*002e*/ 	.short	0x00ff


	//----- nvinfo : EIATTR_MERCURY_ISA_VERSION
	.align		4
        /*0030*/ 	.byte	0x03, 0x5f
        /*0032*/ 	.short	0x0101


	//----- nvinfo : EIATTR_VRC_CTA_INIT_COUNT
	.align		4
        /*0034*/ 	.byte	0x02, 0x4a
	.zero		1
	.zero		1


	//----- nvinfo : EIATTR_EXIT_INSTR_OFFSETS
	.align		4
        /*0038*/ 	.byte	0x04, 0x1c
        /*003a*/ 	.short	(.L_13 - .L_12)


	//   ....[0]....
.L_12:
        /*003c*/ 	.word	0x000004e0


	//----- nvinfo : EIATTR_CRS_STACK_SIZE
	.align		4
.L_13:
        /*0040*/ 	.byte	0x04, 0x1e
        /*0042*/ 	.short	(.L_15 - .L_14)
.L_14:
        /*0044*/ 	.word	0x00000000


	//----- nvinfo : EIATTR_CBANK_PARAM_SIZE
	.align		4
.L_15:
        /*0048*/ 	.byte	0x03, 0x19
        /*004a*/ 	.short	0x0010


	//----- nvinfo : EIATTR_PARAM_CBANK
	.align		4
        /*004c*/ 	.byte	0x04, 0x0a
        /*004e*/ 	.short	(.L_17 - .L_16)
	.align		4
.L_16:
        /*0050*/ 	.word	index@(.nv.constant0._Z3addPiS_)
        /*0054*/ 	.short	0x0380
        /*0056*/ 	.short	0x0010


	//----- nvinfo : EIATTR_SW_WAR
	.align		4
.L_17:
        /*0058*/ 	.byte	0x04, 0x36
        /*005a*/ 	.short	(.L_19 - .L_18)
.L_18:
        /*005c*/ 	.word	0x00000008
.L_19:


//--------------------- .nv.callgraph             --------------------------
	.section	.nv.callgraph,"",@"SHT_CUDA_CALLGRAPH"
	.align	4
	.sectionentsize	8
	.align		4
        /*0000*/ 	.word	0x00000000
	.align		4
        /*0004*/ 	.word	0xffffffff
	.align		4
        /*0008*/ 	.word	0x00000000
	.align		4
        /*000c*/ 	.word	0xfffffffe
	.align		4
        /*0010*/ 	.word	0x00000000
	.align		4
        /*0014*/ 	.word	0xfffffffd
	.align		4
        /*0018*/ 	.word	0x00000000
	.align		4
        /*001c*/ 	.word	0xfffffffc


//--------------------- .text._Z3addPiS_          --------------------------
	.section	.text._Z3addPiS_,"ax",@progbits
	.align	128
        .global         _Z3addPiS_
        .type           _Z3addPiS_,@function
        .size           _Z3addPiS_,(.L_x_5 - _Z3addPiS_)
        .other          _Z3addPiS_,@"STO_CUDA_ENTRY STV_DEFAULT"
_Z3addPiS_:
.text._Z3addPiS_:
[----:B------:R-:W-:Y:S08]  /*0000*/  LDC R1, c[0x0][0x37c] ;  /* 0x0000df00ff017b82 */ /* 0x000ff00000000800 */
[----:B------:R-:W0:Y:S01]  /*0010*/  LDC R0, c[0x0][0x360] ;  /* 0x0000d800ff007b82 */ /* 0x000e220000000800 */
[----:B------:R-:W1:Y:S01]  /*0020*/  S2R R3, SR_TID.X ;  /* 0x0000000000037919 */ /* 0x000e620000002100 */
[----:B------:R-:W2:Y:S01]  /*0030*/  LDCU.64 UR4, c[0x0][0x358] ;  /* 0x00006b00ff0477ac */ /* 0x000ea20008000a00 */
[----:B------:R-:W-:Y:S01]  /*0040*/  BSSY.RECONVERGENT B0, `(.L_x_0) ;  /* 0x0000025000007945 */ /* 0x000fe20003800200 */
[----:B0-----:R-:W0:Y:S01]  /*0050*/  I2F.U32.RP R2, R0 ;  /* 0x0000000000027306 */ /* 0x001e220000209000 */
[----:B------:R-:W-:-:S07]  /*0060*/  ISETP.NE.U32.AND P2, PT, R0, RZ, PT ;  /* 0x000000ff0000720c */ /* 0x000fce0003f45070 */
[----:B0-----:R-:W0:Y:S02]  /*0070*/  MUFU.RCP R2, R2 ;  /* 0x0000000200027308 */ /* 0x001e240000001000 */
[----:B0-----:R-:W-:-:S06]  /*0080*/  IADD3 R4, PT, PT, R2, 0xffffffe, RZ ;  /* 0x0ffffffe02047810 */ /* 0x001fcc0007ffe0ff */
[----:B------:R0:W3:Y:S02]  /*0090*/  F2I.FTZ.U32.TRUNC.NTZ R5, R4 ;  /* 0x0000000400057305 */ /* 0x0000e4000021f000 */
[----:B0-----:R-:W-:Y:S02]  /*00a0*/  HFMA2 R4, -RZ, RZ, 0, 0 ;  /* 0x00000000ff047431 */ /* 0x001fe400000001ff */
[----:B---3--:R-:W-:-:S04]  /*00b0*/  IMAD.MOV R7, RZ, RZ, -R5 ;  /* 0x000000ffff077224 */ /* 0x008fc800078e0a05 */
[----:B------:R-:W-:-:S04]  /*00c0*/  IMAD R7, R7, R0, RZ ;  /* 0x0000000007077224 */ /* 0x000fc800078e02ff */
[----:B------:R-:W-:Y:S01]  /*00d0*/  IMAD.HI.U32 R6, R5, R7, R4 ;  /* 0x0000000705067227 */ /* 0x000fe200078e0004 */
[----:B-1----:R-:W-:-:S05]  /*00e0*/  IADD3 R5, PT, PT, -R3, 0xf423f, -R0 ;  /* 0x000f423f03057810 */ /* 0x002fca0007ffe900 */
[----:B------:R-:W-:-:S04]  /*00f0*/  IMAD.HI.U32 R6, R6, R5, RZ ;  /* 0x0000000506067227 */ /* 0x000fc800078e00ff */
[----:B------:R-:W-:-:S04]  /*0100*/  IMAD.MOV R2, RZ, RZ, -R6 ;  /* 0x000000ffff027224 */ /* 0x000fc800078e0a06 */
[----:B------:R-:W-:-:S05]  /*0110*/  IMAD R5, R0, R2, R5 ;  /* 0x0000000200057224 */ /* 0x000fca00078e0205 */
[----:B------:R-:W-:-:S13]  /*0120*/  ISETP.GE.U32.AND P0, PT, R5, R0, PT ;  /* 0x000000000500720c */ /* 0x000fda0003f06070 */
[----:B------:R-:W-:Y:S01]  /*0130*/  @P0 IADD3 R5, PT, PT, R5, -R0, RZ ;  /* 0x8000000005050210 */ /* 0x000fe20007ffe0ff */
[----:B------:R-:W-:-:S03]  /*0140*/  @P0 VIADD R6, R6, 0x1 ;  /* 0x0000000106060836 */ /* 0x000fc60000000000 */
[----:B------:R-:W-:-:S13]  /*0150*/  ISETP.GE.U32.AND P1, PT, R5, R0, PT ;  /* 0x000000000500720c */ /* 0x000fda0003f26070 */
[----:B------:R-:W-:Y:S02]  /*0160*/  @P1 IADD3 R6, PT, PT, R6, 0x1, RZ ;  /* 0x0000000106061810 */ /* 0x000fe40007ffe0ff */
[----:B------:R-:W-:-:S04]  /*0170*/  @!P2 LOP3.LUT R6, RZ, R0, RZ, 0x33, !PT ;  /* 0x00000000ff06a212 */ /* 0x000fc800078e33ff */
[----:B------:R-:W-:-:S04]  /*0180*/  LOP3.LUT R2, R6, 0x3, RZ, 0xc0, !PT ;  /* 0x0000000306027812 */ /* 0x000fc800078ec0ff */
[----:B------:R-:W-:-:S13]  /*0190*/  ISETP.NE.AND P0, PT, R2, 0x2, PT ;  /* 0x000000020200780c */ /* 0x000fda0003f05270 */
[----:B--2---:R-:W-:Y:S05]  /*01a0*/  @!P0 BRA `(.L_x_1) ;  /* 0x0000000000388947 */ /* 0x004fea0003800000 */
[----:B------:R-:W0:Y:S01]  /*01b0*/  LDC.64 R10, c[0x0][0x380] ;  /* 0x0000e000ff0a7b82 */ /* 0x000e220000000a00 */
[----:B------:R-:W-:-:S07]  /*01c0*/  IMAD.MOV.U32 R13, RZ, RZ, RZ ;  /* 0x000000ffff0d7224 */ /* 0x000fce00078e00ff */
[----:B------:R-:W1:Y:S02]  /*01d0*/  LDC.64 R8, c[0x0][0x388] ;  /* 0x0000e200ff087b82 */ /* 0x000e640000000a00 */
.L_x_2:
[----:B-1----:R-:W-:-:S04]  /*01e0*/  IMAD.WIDE.U32 R4, R3, 0x4, R8 ;  /* 0x0000000403047825 */ /* 0x002fc800078e0008 */
[----:B0-2---:R-:W-:Y:S02]  /*01f0*/  IMAD.WIDE.U32 R6, R3, 0x4, R10 ;  /* 0x0000000403067825 */ /* 0x005fe400078e000a */
[----:B------:R-:W2:Y:S04]  /*0200*/  LDG.E R4, desc[UR4][R4.64] ;  /* 0x0000000404047981 */ /* 0x000ea8000c1e1900 */
[----:B------:R-:W2:Y:S01]  /*0210*/  LDG.E R15, desc[UR4][R6.64] ;  /* 0x00000004060f7981 */ /* 0x000ea2000c1e1900 */
[----:B------:R-:W-:Y:S01]  /*0220*/  VIADD R13, R13, 0x1 ;  /* 0x000000010d0d7836 */ /* 0x000fe20000000000 */
[----:B------:R-:W-:-:S04]  /*0230*/  IADD3 R3, PT, PT, R0, R3, RZ ;  /* 0x0000000300037210 */ /* 0x000fc80007ffe0ff */
[----:B------:R-:W-:-:S04]  /*0240*/  LOP3.LUT R12, R2, R13, RZ, 0x3c, !PT ;  /* 0x0000000d020c7212 */ /* 0x000fc800078e3cff */
[----:B------:R-:W-:Y:S02]  /*0250*/  ISETP.NE.AND P0, PT, R12, 0x2, PT ;  /* 0x000000020c00780c */ /* 0x000fe40003f05270 */
[----:B--2---:R-:W-:-:S05]  /*0260*/  IADD3 R15, PT, PT, R4, R15, RZ ;  /* 0x0000000f040f7210 */ /* 0x004fca0007ffe0ff */
[----:B------:R2:W-:Y:S06]  /*0270*/  STG.E desc[UR4][R6.64], R15 ;  /* 0x0000000f06007986 */ /* 0x0005ec000c101904 */
[----:B------:R-:W-:Y:S05]  /*0280*/  @P0 BRA `(.L_x_2) ;  /* 0xfffffffc00d40947 */ /* 0x000fea000383ffff */
.L_x_1:
[----:B------:R-:W-:Y:S05]  /*0290*/  BSYNC.RECONVERGENT B0 ;  /* 0x0000000000007941 */ /* 0x000fea0003800200 */
.L_x_0:
[C-C-:B------:R-:W-:Y:S01]  /*02a0*/  IMAD R9, R0.reuse, 0x2, R3.reuse ;  /* 0x0000000200097824 */ /* 0x140fe200078e0203 */
[----:B------:R-:W-:Y:S01]  /*02b0*/  IADD3 R13, PT, PT, R3, R0, RZ ;  /* 0x00000000030d7210 */ /* 0x000fe20007ffe0ff */
[----:B------:R-:W-:-:S07]  /*02c0*/  IMAD R11, R0, 0x3, R3 ;  /* 0x00000003000b7824 */ /* 0x000fce00078e0203 */
.L_x_3:
[----:B0-2---:R-:W0:Y:S08]  /*02d0*/  LDC.64 R6, c[0x0][0x388] ;  /* 0x0000e200ff067b82 */ /* 0x005e300000000a00 */
[----:B------:R-:W1:Y:S01]  /*02e0*/  LDC.64 R4, c[0x0][0x380] ;  /* 0x0000e000ff047b82 */ /* 0x000e620000000a00 */
[----:B0-----:R-:W-:-:S06]  /*02f0*/  IMAD.WIDE.U32 R22, R3, 0x4, R6 ;  /* 0x0000000403167825 */ /* 0x001fcc00078e0006 */
[----:B------:R-:W2:Y:S01]  /*0300*/  LDG.E R22, desc[UR4][R22.64] ;  /* 0x0000000416167981 */ /* 0x000ea2000c1e1900 */
[----:B-1----:R-:W-:-:S05]  /*0310*/  IMAD.WIDE.U32 R24, R3, 0x4, R4 ;  /* 0x0000000403187825 */ /* 0x002fca00078e0004 */
[----:B------:R-:W2:Y:S01]  /*0320*/  LDG.E R15, desc[UR4][R24.64] ;  /* 0x00000004180f7981 */ /* 0x000ea2000c1e1900 */
[----:B------:R-:W-:Y:S01]  /*0330*/  IMAD.WIDE.U32 R18, R13, 0x4, R6 ;  /* 0x000000040d127825 */ /* 0x000fe200078e0006 */
[----:B--2---:R-:W-:-:S03]  /*0340*/  IADD3 R27, PT, PT, R22, R15, RZ ;  /* 0x0000000f161b7210 */ /* 0x004fc60007ffe0ff */
[----:B------:R-:W-:Y:S02]  /*0350*/  IMAD.WIDE.U32 R14, R13, 0x4, R4 ;  /* 0x000000040d0e7825 */ /* 0x000fe400078e0004 */
[----:B------:R0:W-:Y:S04]  /*0360*/  STG.E desc[UR4][R24.64], R27 ;  /* 0x0000001b18007986 */ /* 0x0001e8000c101904 */
[----:B------:R-:W2:Y:S04]  /*0370*/  LDG.E R18, desc[UR4][R18.64] ;  /* 0x0000000412127981 */ /* 0x000ea8000c1e1900 */
[----:B------:R-:W2:Y:S01]  /*0380*/  LDG.E R17, desc[UR4][R14.64] ;  /* 0x000000040e117981 */ /* 0x000ea2000c1e1900 */
[----:B------:R-:W-:-:S04]  /*0390*/  IMAD.WIDE.U32 R20, R9, 0x4, R6 ;  /* 0x0000000409147825 */ /* 0x000fc800078e0006 */
[----:B--2---:R-:W-:Y:S02]  /*03a0*/  IMAD.IADD R29, R18, 0x1, R17 ;  /* 0x00000001121d7824 */ /* 0x004fe400078e0211 */
[----:B------:R-:W-:-:S03]  /*03b0*/  IMAD.WIDE.U32 R16, R9, 0x4, R4 ;  /* 0x0000000409107825 */ /* 0x000fc600078e0004 */
[----:B------:R0:W-:Y:S04]  /*03c0*/  STG.E desc[UR4][R14.64], R29 ;  /* 0x0000001d0e007986 */ /* 0x0001e8000c101904 */
[----:B------:R-:W2:Y:S04]  /*03d0*/  LDG.E R20, desc[UR4][R20.64] ;  /* 0x0000000414147981 */ /* 0x000ea8000c1e1900 */
[----:B------:R-:W2:Y:S01]  /*03e0*/  LDG.E R23, desc[UR4][R16.64] ;  /* 0x0000000410177981 */ /* 0x000ea2000c1e1900 */
[----:B------:R-:W-:-:S04]  /*03f0*/  IMAD.WIDE.U32 R6, R11, 0x4, R6 ;  /* 0x000000040b067825 */ /* 0x000fc800078e0006 */
[----:B------:R-:W-:Y:S01]  /*0400*/  IMAD.WIDE.U32 R4, R11, 0x4, R4 ;  /* 0x000000040b047825 */ /* 0x000fe200078e0004 */
[----:B--2---:R-:W-:-:S05]  /*0410*/  IADD3 R23, PT, PT, R20, R23, RZ ;  /* 0x0000001714177210 */ /* 0x004fca0007ffe0ff */
[----:B------:R0:W-:Y:S04]  /*0420*/  STG.E desc[UR4][R16.64], R23 ;  /* 0x0000001710007986 */ /* 0x0001e8000c101904 */
[----:B------:R-:W2:Y:S04]  /*0430*/  LDG.E R6, desc[UR4][R6.64] ;  /* 0x0000000406067981 */ /* 0x000ea8000c1e1900 */
[----:B------:R-:W2:Y:S01]  /*0440*/  LDG.E R19, desc[UR4][R4.64] ;  /* 0x0000000404137981 */ /* 0x000ea2000c1e1900 */
[----:B------:R-:W-:-:S04]  /*0450*/  IADD3 R3, PT, PT, R0, R3, R0 ;  /* 0x0000000300037210 */ /* 0x000fc80007ffe000 */
[----:B------:R-:W-:-:S04]  /*0460*/  IADD3 R3, PT, PT, R0, R3, R0 ;  /* 0x0000000300037210 */ /* 0x000fc80007ffe000 */
[----:B------:R-:W-:Y:S01]  /*0470*/  ISETP.GE.U32.AND P0, PT, R3, 0xf4240, PT ;  /* 0x000f42400300780c */ /* 0x000fe20003f06070 */
[C---:B------:R-:W-:Y:S01]  /*0480*/  IMAD R9, R0.reuse, 0x4, R9 ;  /* 0x0000000400097824 */ /* 0x040fe200078e0209 */
[C---:B------:R-:W-:Y:S02]  /*0490*/  LEA R11, R0.reuse, R11, 0x2 ;  /* 0x0000000b000b7211 */ /* 0x040fe400078e10ff */
[----:B------:R-:W-:Y:S02]  /*04a0*/  LEA R13, R0, R13, 0x2 ;  /* 0x0000000d000d7211 */ /* 0x000fe400078e10ff */
[----:B--2---:R-:W-:-:S05]  /*04b0*/  IADD3 R19, PT, PT, R6, R19, RZ ;  /* 0x0000001306137210 */ /* 0x004fca0007ffe0ff */
[----:B------:R0:W-:Y:S02]  /*04c0*/  STG.E desc[UR4][R4.64], R19 ;  /* 0x0000001304007986 */ /* 0x0001e4000c101904 */
[----:B------:R-:W-:Y:S05]  /*04d0*/  @!P0 BRA `(.L_x_3) ;  /* 0xfffffffc007c8947 */ /* 0x000fea000383ffff */
[----:B------:R-:W-:Y:S05]  /*04e0*/  EXIT ;  /* 0x000000000000794d */ /* 0x000fea0003800000 */
.L_x_4:
[----:B------:R-:W-:-:S00]  /*04f0*/  BRA `(.L_x_4) ;  /* 0xfffffffc00fc7947 */ /* 0x000fc0000383ffff */
[----:B------:R-:W-:-:S00]  /*0500*/  NOP ;  /* 0x0000000000007918 */ /* 0x000fc00000000000 */
[----:B------:R-:W-:-:S00]  /*0510*/  NOP ;  /* 0x0000000000007918 */ /* 0x000fc00000000000 */
[----:B------:R-:W-:-:S00]  /*0520*/  NOP ;  /* 0x0000000000007918 */ /* 0x000fc00000000000 */
[----:B------:R-:W-:-:S00]  /*0530*/  NOP ;  /* 0x0000000000007918 */ /* 0x000fc00000000000 */
[----:B------:R-:W-:-:S00]  /*0540*/  NOP ;  /* 0x0000000000007918 */ /* 0x000fc00000000000 */
[----:B------:R-:W-:-:S00]  /*0550*/  NOP ;  /* 0x0000000000007918 */ /* 0x000fc00000000000 */
[----:B------:R-:W-:-:S00]  /*0560*/  NOP ;  /* 0x0000000000007918 */ /* 0x000fc00000000000 */
[----:B------:R-:W-:-:S00]  /*0570*/  NOP ;  /* 0x0000000000007918 */ /* 0x000fc00000000000 */
.L_x_5:


//--------------------- .nv.shared.reserved.0     --------------------------
	.section	.nv.shared.reserved.0,"aw",@nobits
	.weak		__nv_reservedSMEM_offset_0_alias
	.size		__nv_reservedSMEM_offset_0_alias, 0, 64
	.other		__nv_reservedSMEM_offset_0_alias,@"STO_CUDA_RESERVED_SHARED STV_DEFAULT"
__nv_reservedSMEM_offset_0_alias:
	.zero		0
	.zero		64


//--------------------- .nv.constant0._Z3addPiS_  --------------------------
	.section	.nv.constant0._Z3addPiS_,"a",@progbits
	.sectionflags	@""
	.align	4
.nv.constant0._Z3addPiS_:
	.zero		912


//--------------------- SYMBOLS --------------------------

	.type		.nv.reservedSmem.offset0,@object
	.size		.nv.reservedSmem.offset0,0x4
